	.headerflags	@"EF_CUDA_TEXMODE_UNIFIED EF_CUDA_64BIT_ADDRESS EF_CUDA_ACCELERATORS EF_CUDA_SM90 EF_CUDA_VIRTUAL_SM(EF_CUDA_SM90)"
	.elftype	@"ET_EXEC"


//--------------------- .nv.info                  --------------------------
	.section	.nv.info,"",@"SHT_CUDA_INFO"
	.align	4


	//----- nvinfo : EIATTR_REGCOUNT
	.align		4
        /*0000*/ 	.byte	0x04, 0x2f
        /*0002*/ 	.short	(.L_1 - .L_0)
	.align		4
.L_0:
        /*0004*/ 	.word	index@(triton_poi_fused__native_batch_norm_legit_no_training_mul_sigmoid_2)
        /*0008*/ 	.word	0x0000000e


	//----- nvinfo : EIATTR_MIN_STACK_SIZE
	.align		4
.L_1:
        /*000c*/ 	.byte	0x04, 0x12
        /*000e*/ 	.short	(.L_3 - .L_2)
	.align		4
.L_2:
        /*0010*/ 	.word	index@(triton_poi_fused__native_batch_norm_legit_no_training_mul_sigmoid_2)
        /*0014*/ 	.word	0x00000000


	//----- nvinfo : EIATTR_FRAME_SIZE
	.align		4
.L_3:
        /*0018*/ 	.byte	0x04, 0x11
        /*001a*/ 	.short	(.L_5 - .L_4)
	.align		4
.L_4:
        /*001c*/ 	.word	index@(triton_poi_fused__native_batch_norm_legit_no_training_mul_sigmoid_2)
        /*0020*/ 	.word	0x00000000


	//----- nvinfo : EIATTR_MIN_STACK_SIZE
	.align		4
.L_5:
        /*0024*/ 	.byte	0x04, 0x12
        /*0026*/ 	.short	(.L_7 - .L_6)
	.align		4
.L_6:
        /*0028*/ 	.word	index@(triton_poi_fused__native_batch_norm_legit_no_training_mul_sigmoid_2)
        /*002c*/ 	.word	0x00000000
.L_7:


//--------------------- .nv.info.triton_poi_fused__native_batch_norm_legit_no_training_mul_sigmoid_2 --------------------------
	.section	.nv.info.triton_poi_fused__native_batch_norm_legit_no_training_mul_sigmoid_2,"",@"SHT_CUDA_INFO"
	.sectionflags	@""
	.align	4


	//----- nvinfo : EIATTR_CUDA_API_VERSION
	.align		4
        /*0000*/ 	.byte	0x04, 0x37
        /*0002*/ 	.short	(.L_9 - .L_8)
.L_8:
        /*0004*/ 	.word	0x0000007c


	//----- nvinfo : EIATTR_KPARAM_INFO
	.align		4
.L_9:
        /*0008*/ 	.byte	0x04, 0x17
        /*000a*/ 	.short	(.L_11 - .L_10)
.L_10:
        /*000c*/ 	.word	0x00000000
        /*0010*/ 	.short	0x0003
        /*0012*/ 	.short	0x0018
        /*0014*/ 	.byte	0x00, 0xf0, 0x11, 0x00


	//----- nvinfo : EIATTR_KPARAM_INFO
	.align		4
.L_11:
        /*0018*/ 	.byte	0x04, 0x17
        /*001a*/ 	.short	(.L_13 - .L_12)
.L_12:
        /*001c*/ 	.word	0x00000000
        /*0020*/ 	.short	0x0002
        /*0022*/ 	.short	0x0010
        /*0024*/ 	.byte	0x00, 0xf4, 0x21, 0x00


	//----- nvinfo : EIATTR_KPARAM_INFO
	.align		4
.L_13:
        /*0028*/ 	.byte	0x04, 0x17
        /*002a*/ 	.short	(.L_15 - .L_14)
.L_14:
        /*002c*/ 	.word	0x00000000
        /*0030*/ 	.short	0x0001
        /*0032*/ 	.short	0x0008
        /*0034*/ 	.byte	0x00, 0xf4, 0x21, 0x00


	//----- nvinfo : EIATTR_KPARAM_INFO
	.align		4
.L_15:
        /*0038*/ 	.byte	0x04, 0x17
        /*003a*/ 	.short	(.L_17 - .L_16)
.L_16:
        /*003c*/ 	.word	0x00000000
        /*0040*/ 	.short	0x0000
        /*0042*/ 	.short	0x0000
        /*0044*/ 	.byte	0x00, 0xf4, 0x21, 0x00


	//----- nvinfo : EIATTR_SPARSE_MMA_MASK
	.align		4
.L_17:
        /*0048*/ 	.byte	0x03, 0x50
        /*004a*/ 	.short	0x0000


	//----- nvinfo : EIATTR_MAXREG_COUNT
	.align		4
        /*004c*/ 	.byte	0x03, 0x1b
        /*004e*/ 	.short	0x00ff


	//----- nvinfo : EIATTR_EXIT_INSTR_OFFSETS
	.align		4
        /*0050*/ 	.byte	0x04, 0x1c
        /*0052*/ 	.short	(.L_19 - .L_18)


	//   ....[0]....
.L_18:
        /*0054*/ 	.word	0x000001a0


	//   ....[1]....
        /*0058*/ 	.word	0x000001c0


	//----- nvinfo : EIATTR_REQNTID
	.align		4
.L_19:
        /*005c*/ 	.byte	0x04, 0x10
        /*005e*/ 	.short	(.L_21 - .L_20)
.L_20:
        /*0060*/ 	.word	0x00000080
        /*0064*/ 	.word	0x00000001
        /*0068*/ 	.word	0x00000001


	//----- nvinfo : EIATTR_CBANK_PARAM_SIZE
	.align		4
.L_21:
        /*006c*/ 	.byte	0x03, 0x19
        /*006e*/ 	.short	0x001c


	//----- nvinfo : EIATTR_PARAM_CBANK
	.align		4
        /*0070*/ 	.byte	0x04, 0x0a
        /*0072*/ 	.short	(.L_23 - .L_22)
	.align		4
.L_22:
        /*0074*/ 	.word	index@(.nv.constant0.triton_poi_fused__native_batch_norm_legit_no_training_mul_sigmoid_2)
        /*0078*/ 	.short	0x0210
        /*007a*/ 	.short	0x001c


	//----- nvinfo : EIATTR_SW_WAR
	.align		4
.L_23:
        /*007c*/ 	.byte	0x04, 0x36
        /*007e*/ 	.short	(.L_25 - .L_24)
.L_24:
        /*0080*/ 	.word	0x00000008
.L_25:


//--------------------- .nv.callgraph             --------------------------
	.section	.nv.callgraph,"",@"SHT_CUDA_CALLGRAPH"
	.align	4
	.sectionentsize	8
	.align		4
        /*0000*/ 	.word	0x00000000
	.align		4
        /*0004*/ 	.word	0xffffffff
	.align		4
        /*0008*/ 	.word	0x00000000
	.align		4
        /*000c*/ 	.word	0xfffffffe
	.align		4
        /*0010*/ 	.word	0x00000000
	.align		4
        /*0014*/ 	.word	0xfffffffd
	.align		4
        /*0018*/ 	.word	0x00000000
	.align		4
        /*001c*/ 	.word	0xfffffffc


//--------------------- .text.triton_poi_fused__native_batch_norm_legit_no_training_mul_sigmoid_2 --------------------------
	.section	.text.triton_poi_fused__native_batch_norm_legit_no_training_mul_sigmoid_2,"ax",@progbits
	.align	128
        .global         triton_poi_fused__native_batch_norm_legit_no_training_mul_sigmoid_2
        .type           triton_poi_fused__native_batch_norm_legit_no_training_mul_sigmoid_2,@function
        .size           triton_poi_fused__native_batch_norm_legit_no_training_mul_sigmoid_2,(.L_x_1 - triton_poi_fused__native_batch_norm_legit_no_training_mul_sigmoid_2)
        .other          triton_poi_fused__native_batch_norm_legit_no_training_mul_sigmoid_2,@"STO_CUDA_ENTRY STV_DEFAULT"
triton_poi_fused__native_batch_norm_legit_no_training_mul_sigmoid_2:
.text.triton_poi_fused__native_batch_norm_legit_no_training_mul_sigmoid_2:
[----:B------:R-:W0:Y:S02]  /*0000*/  LDC R1, c[0x0][0x28] ;  /* 0x00000a00ff017b82 */ /* 0x000e240000000800 */
[----:B------:R-:W1:Y:S01]  /*0010*/  S2R R0, SR_TID.X ;  /* 0x0000000000007919 */ /* 0x000e620000002100 */
[----:B------:R-:W2:Y:S01]  /*0020*/  LDC.64 R4, c[0x0][0x218] ;  /* 0x00008600ff047b82 */ /* 0x000ea20000000a00 */
[----:B------:R-:W-:Y:S01]  /*0030*/  HFMA2.MMA R11, -RZ, RZ, 0, 0 ;  /* 0x00000000ff0b7435 */ /* 0x000fe200000001ff */
[----:B------:R-:W-:Y:S01]  /*0040*/  ULDC.64 UR4, c[0x0][0x208] ;  /* 0x0000820000047ab9 */ /* 0x000fe20000000a00 */
[----:B------:R-:W3:Y:S05]  /*0050*/  S2R R9, SR_CTAID.X ;  /* 0x0000000000097919 */ /* 0x000eea0000002500 */
[----:B------:R-:W4:Y:S01]  /*0060*/  LDC.64 R2, c[0x0][0x210] ;  /* 0x00008400ff027b82 */ /* 0x000f220000000a00 */
[----:B-1----:R-:W-:-:S02]  /*0070*/  LOP3.LUT R0, R0, 0x7f, RZ, 0xc0, !PT ;  /* 0x0000007f00007812 */ /* 0x002fc400078ec0ff */
[----:B---3--:R-:W-:-:S03]  /*0080*/  SHF.R.S32.HI R6, RZ, 0x18, R9 ;  /* 0x00000018ff067819 */ /* 0x008fc60000011409 */
[----:B------:R-:W-:Y:S01]  /*0090*/  IMAD R9, R9, 0x80, R0 ;  /* 0x0000008009097824 */ /* 0x000fe200078e0200 */
[----:B------:R-:W-:-:S03]  /*00a0*/  SGXT R0, R6, 0x1 ;  /* 0x000000010600781a */ /* 0x000fc60000000200 */
[C---:B----4-:R-:W-:Y:S01]  /*00b0*/  IMAD.WIDE R2, R9.reuse, 0x4, R2 ;  /* 0x0000000409027825 */ /* 0x050fe200078e0202 */
[----:B------:R-:W-:Y:S02]  /*00c0*/  ISETP.GE.AND P0, PT, R9, 0x100, PT ;  /* 0x000001000900780c */ /* 0x000fe40003f06270 */
[CC--:B------:R-:W-:Y:S02]  /*00d0*/  LEA.HI R6, R0.reuse, R9.reuse, RZ, 0x4 ;  /* 0x0000000900067211 */ /* 0x0c0fe400078f20ff */
[----:B------:R-:W-:Y:S02]  /*00e0*/  LEA.HI R0, R0, R9, RZ, 0x6 ;  /* 0x0000000900007211 */ /* 0x000fe400078f30ff */
[----:B------:R-:W-:Y:S02]  /*00f0*/  LOP3.LUT R6, R6, 0xfffffff0, RZ, 0xc0, !PT ;  /* 0xfffffff006067812 */ /* 0x000fe400078ec0ff */
[----:B------:R-:W-:Y:S01]  /*0100*/  SHF.R.S32.HI R7, RZ, 0x6, R0 ;  /* 0x00000006ff077819 */ /* 0x000fe20000011400 */
[----:B------:R-:W-:-:S02]  /*0110*/  IMAD.MOV.U32 R0, RZ, RZ, RZ ;  /* 0x000000ffff007224 */ /* 0x000fc400078e00ff */
[----:B------:R-:W-:-:S04]  /*0120*/  IMAD.IADD R6, R9, 0x1, -R6 ;  /* 0x0000000109067824 */ /* 0x000fc800078e0a06 */
[----:B------:R-:W3:Y:S01]  /*0130*/  @!P0 LDG.E R0, desc[UR4][R2.64] ;  /* 0x0000000402008981 */ /* 0x000ee2000c1e1900 */
[----:B------:R-:W-:-:S05]  /*0140*/  LEA R7, R7, R6, 0x4 ;  /* 0x0000000607077211 */ /* 0x000fca00078e20ff */
[----:B--2---:R-:W-:Y:S02]  /*0150*/  IMAD.WIDE R4, R7, 0x4, R4 ;  /* 0x0000000407047825 */ /* 0x004fe400078e0204 */
[----:B------:R-:W1:Y:S03]  /*0160*/  LDC.64 R6, c[0x0][0x220] ;  /* 0x00008800ff067b82 */ /* 0x000e660000000a00 */
[----:B------:R-:W3:Y:S01]  /*0170*/  @!P0 LDG.E.EL R11, desc[UR4][R4.64] ;  /* 0x00000004040b8981 */ /* 0x000ee2000c2e1900 */
[----:B-1----:R-:W-:-:S04]  /*0180*/  IMAD.WIDE R6, R9, 0x4, R6 ;  /* 0x0000000409067825 */ /* 0x002fc800078e0206 */
[----:B---3--:R-:W-:Y:S01]  /*0190*/  FMUL R11, R11, R0 ;  /* 0x000000000b0b7220 */ /* 0x008fe20000400000 */
[----:B------:R-:W-:Y:S06]  /*01a0*/  @P0 EXIT ;  /* 0x000000000000094d */ /* 0x000fec0003800000 */
[----:B------:R-:W-:Y:S01]  /*01b0*/  STG.E desc[UR4][R6.64], R11 ;  /* 0x0000000b06007986 */ /* 0x000fe2000c101904 */
[----:B------:R-:W-:Y:S05]  /*01c0*/  EXIT ;  /* 0x000000000000794d */ /* 0x000fea0003800000 */
.L_x_0:
[----:B------:R-:W-:-:S00]  /*01d0*/  BRA `(.L_x_0) ;  /* 0xfffffffc00fc7947 */ /* 0x000fc0000383ffff */
[----:B------:R-:W-:-:S00]  /*01e0*/  NOP ;  /* 0x0000000000007918 */ /* 0x000fc00000000000 */
        /* <DEDUP_REMOVED lines=9> */
.L_x_1:


//--------------------- .nv.constant0.triton_poi_fused__native_batch_norm_legit_no_training_mul_sigmoid_2 --------------------------
	.section	.nv.constant0.triton_poi_fused__native_batch_norm_legit_no_training_mul_sigmoid_2,"a",@progbits
	.sectionflags	@""
	.align	4
.nv.constant0.triton_poi_fused__native_batch_norm_legit_no_training_mul_sigmoid_2:
	.zero		556
